	.headerflags	@"EF_CUDA_TEXMODE_UNIFIED EF_CUDA_64BIT_ADDRESS EF_CUDA_ACCELERATORS EF_CUDA_SM90 EF_CUDA_VIRTUAL_SM(EF_CUDA_SM90)"
	.elftype	@"ET_EXEC"


//--------------------- .nv.info                  --------------------------
	.section	.nv.info,"",@"SHT_CUDA_INFO"
	.align	4


	//----- nvinfo : EIATTR_REGCOUNT
	.align		4
        /*0000*/ 	.byte	0x04, 0x2f
        /*0002*/ 	.short	(.L_3 - .L_2)
	.align		4
.L_2:
        /*0004*/ 	.word	index@(triton_poi_fused__native_batch_norm_legit_no_training__unsafe_index_relu_15)
        /*0008*/ 	.word	0x00000018


	//----- nvinfo : EIATTR_MIN_STACK_SIZE
	.align		4
.L_3:
        /*000c*/ 	.byte	0x04, 0x12
        /*000e*/ 	.short	(.L_5 - .L_4)
	.align		4
.L_4:
        /*0010*/ 	.word	index@(triton_poi_fused__native_batch_norm_legit_no_training__unsafe_index_relu_15)
        /*0014*/ 	.word	0x00000000


	//----- nvinfo : EIATTR_FRAME_SIZE
	.align		4
.L_5:
        /*0018*/ 	.byte	0x04, 0x11
        /*001a*/ 	.short	(.L_7 - .L_6)
	.align		4
.L_6:
        /*001c*/ 	.word	index@(triton_poi_fused__native_batch_norm_legit_no_training__unsafe_index_relu_15)
        /*0020*/ 	.word	0x00000000


	//----- nvinfo : EIATTR_MIN_STACK_SIZE
	.align		4
.L_7:
        /*0024*/ 	.byte	0x04, 0x12
        /*0026*/ 	.short	(.L_9 - .L_8)
	.align		4
.L_8:
        /*0028*/ 	.word	index@(triton_poi_fused__native_batch_norm_legit_no_training__unsafe_index_relu_15)
        /*002c*/ 	.word	0x00000000
.L_9:


//--------------------- .nv.info.triton_poi_fused__native_batch_norm_legit_no_training__unsafe_index_relu_15 --------------------------
	.section	.nv.info.triton_poi_fused__native_batch_norm_legit_no_training__unsafe_index_relu_15,"",@"SHT_CUDA_INFO"
	.sectionflags	@""
	.align	4


	//----- nvinfo : EIATTR_CUDA_API_VERSION
	.align		4
        /*0000*/ 	.byte	0x04, 0x37
        /*0002*/ 	.short	(.L_11 - .L_10)
.L_10:
        /*0004*/ 	.word	0x0000007c


	//----- nvinfo : EIATTR_KPARAM_INFO
	.align		4
.L_11:
        /*0008*/ 	.byte	0x04, 0x17
        /*000a*/ 	.short	(.L_13 - .L_12)
.L_12:
        /*000c*/ 	.word	0x00000000
        /*0010*/ 	.short	0x0007
        /*0012*/ 	.short	0x0038
        /*0014*/ 	.byte	0x00, 0xf0, 0x11, 0x00


	//----- nvinfo : EIATTR_KPARAM_INFO
	.align		4
.L_13:
        /*0018*/ 	.byte	0x04, 0x17
        /*001a*/ 	.short	(.L_15 - .L_14)
.L_14:
        /*001c*/ 	.word	0x00000000
        /*0020*/ 	.short	0x0006
        /*0022*/ 	.short	0x0030
        /*0024*/ 	.byte	0x00, 0xf4, 0x21, 0x00


	//----- nvinfo : EIATTR_KPARAM_INFO
	.align		4
.L_15:
        /*0028*/ 	.byte	0x04, 0x17
        /*002a*/ 	.short	(.L_17 - .L_16)
.L_16:
        /*002c*/ 	.word	0x00000000
        /*0030*/ 	.short	0x0005
        /*0032*/ 	.short	0x0028
        /*0034*/ 	.byte	0x00, 0xf4, 0x21, 0x00


	//----- nvinfo : EIATTR_KPARAM_INFO
	.align		4
.L_17:
        /*0038*/ 	.byte	0x04, 0x17
        /*003a*/ 	.short	(.L_19 - .L_18)
.L_18:
        /*003c*/ 	.word	0x00000000
        /*0040*/ 	.short	0x0004
        /*0042*/ 	.short	0x0020
        /*0044*/ 	.byte	0x00, 0xf4, 0x21, 0x00


	//----- nvinfo : EIATTR_KPARAM_INFO
	.align		4
.L_19:
        /*0048*/ 	.byte	0x04, 0x17
        /*004a*/ 	.short	(.L_21 - .L_20)
.L_20:
        /*004c*/ 	.word	0x00000000
        /*0050*/ 	.short	0x0003
        /*0052*/ 	.short	0x0018
        /*0054*/ 	.byte	0x00, 0xf4, 0x21, 0x00


	//----- nvinfo : EIATTR_KPARAM_INFO
	.align		4
.L_21:
        /*0058*/ 	.byte	0x04, 0x17
        /*005a*/ 	.short	(.L_23 - .L_22)
.L_22:
        /*005c*/ 	.word	0x00000000
        /*0060*/ 	.short	0x0002
        /*0062*/ 	.short	0x0010
        /*0064*/ 	.byte	0x00, 0xf4, 0x21, 0x00


	//----- nvinfo : EIATTR_KPARAM_INFO
	.align		4
.L_23:
        /*0068*/ 	.byte	0x04, 0x17
        /*006a*/ 	.short	(.L_25 - .L_24)
.L_24:
        /*006c*/ 	.word	0x00000000
        /*0070*/ 	.short	0x0001
        /*0072*/ 	.short	0x0008
        /*0074*/ 	.byte	0x00, 0xf4, 0x21, 0x00


	//----- nvinfo : EIATTR_KPARAM_INFO
	.align		4
.L_25:
        /*0078*/ 	.byte	0x04, 0x17
        /*007a*/ 	.short	(.L_27 - .L_26)
.L_26:
        /*007c*/ 	.word	0x00000000
        /*0080*/ 	.short	0x0000
        /*0082*/ 	.short	0x0000
        /*0084*/ 	.byte	0x00, 0xf4, 0x21, 0x00


	//----- nvinfo : EIATTR_SPARSE_MMA_MASK
	.align		4
.L_27:
        /*0088*/ 	.byte	0x03, 0x50
        /*008a*/ 	.short	0x0000


	//----- nvinfo : EIATTR_MAXREG_COUNT
	.align		4
        /*008c*/ 	.byte	0x03, 0x1b
        /*008e*/ 	.short	0x00ff


	//----- nvinfo : EIATTR_EXIT_INSTR_OFFSETS
	.align		4
        /*0090*/ 	.byte	0x04, 0x1c
        /*0092*/ 	.short	(.L_29 - .L_28)


	//   ....[0]....
.L_28:
        /*0094*/ 	.word	0x00000570


	//----- nvinfo : EIATTR_REQNTID
	.align		4
.L_29:
        /*0098*/ 	.byte	0x04, 0x10
        /*009a*/ 	.short	(.L_31 - .L_30)
.L_30:
        /*009c*/ 	.word	0x00000100
        /*00a0*/ 	.word	0x00000001
        /*00a4*/ 	.word	0x00000001


	//----- nvinfo : EIATTR_CBANK_PARAM_SIZE
	.align		4
.L_31:
        /*00a8*/ 	.byte	0x03, 0x19
        /*00aa*/ 	.short	0x003c


	//----- nvinfo : EIATTR_PARAM_CBANK
	.align		4
        /*00ac*/ 	.byte	0x04, 0x0a
        /*00ae*/ 	.short	(.L_33 - .L_32)
	.align		4
.L_32:
        /*00b0*/ 	.word	index@(.nv.constant0.triton_poi_fused__native_batch_norm_legit_no_training__unsafe_index_relu_15)
        /*00b4*/ 	.short	0x0210
        /*00b6*/ 	.short	0x003c


	//----- nvinfo : EIATTR_SW_WAR
	.align		4
.L_33:
        /*00b8*/ 	.byte	0x04, 0x36
        /*00ba*/ 	.short	(.L_35 - .L_34)
.L_34:
        /*00bc*/ 	.word	0x00000008
.L_35:


//--------------------- .nv.callgraph             --------------------------
	.section	.nv.callgraph,"",@"SHT_CUDA_CALLGRAPH"
	.align	4
	.sectionentsize	8
	.align		4
        /*0000*/ 	.word	0x00000000
	.align		4
        /*0004*/ 	.word	0xffffffff
	.align		4
        /*0008*/ 	.word	0x00000000
	.align		4
        /*000c*/ 	.word	0xfffffffe
	.align		4
        /*0010*/ 	.word	0x00000000
	.align		4
        /*0014*/ 	.word	0xfffffffd
	.align		4
        /*0018*/ 	.word	0x00000000
	.align		4
        /*001c*/ 	.word	0xfffffffc


//--------------------- .nv.constant4             --------------------------
	.section	.nv.constant4,"a",@progbits
	.align	8
	.align		8
.nv.constant4:
        /*0000*/ 	.dword	_$_str
	.align		8
        /*0008*/ 	.dword	_$_str_$_2


//--------------------- .text.triton_poi_fused__native_batch_norm_legit_no_training__unsafe_index_relu_15 --------------------------
	.section	.text.triton_poi_fused__native_batch_norm_legit_no_training__unsafe_index_relu_15,"ax",@progbits
	.align	128
        .global         triton_poi_fused__native_batch_norm_legit_no_training__unsafe_index_relu_15
        .type           triton_poi_fused__native_batch_norm_legit_no_training__unsafe_index_relu_15,@function
        .size           triton_poi_fused__native_batch_norm_legit_no_training__unsafe_index_relu_15,(.L_x_1 - triton_poi_fused__native_batch_norm_legit_no_training__unsafe_index_relu_15)
        .other          triton_poi_fused__native_batch_norm_legit_no_training__unsafe_index_relu_15,@"STO_CUDA_ENTRY STV_DEFAULT"
triton_poi_fused__native_batch_norm_legit_no_training__unsafe_index_relu_15:
.text.triton_poi_fused__native_batch_norm_legit_no_training__unsafe_index_relu_15:
[----:B------:R-:W-:Y:S01]  /*0000*/  LDC R1, c[0x0][0x28] ;  /* 0x00000a00ff017b82 */ /* 0x000fe20000000800 */
[----:B------:R-:W1:Y:S07]  /*0010*/  S2R R0, SR_TID.X ;  /* 0x0000000000007919 */ /* 0x000e6e0000002100 */
[----:B------:R-:W2:Y:S01]  /*0020*/  LDC.64 R4, c[0x0][0x210] ;  /* 0x00008400ff047b82 */ /* 0x000ea20000000a00 */
[----:B------:R-:W-:Y:S01]  /*0030*/  ULDC.64 UR4, c[0x0][0x208] ;  /* 0x0000820000047ab9 */ /* 0x000fe20000000a00 */
[----:B------:R-:W-:Y:S01]  /*0040*/  ULDC.64 UR6, c[0x0][0x218] ;  /* 0x0000860000067ab9 */ /* 0x000fe20000000a00 */
[----:B------:R-:W3:Y:S05]  /*0050*/  S2R R11, SR_CTAID.X ;  /* 0x00000000000b7919 */ /* 0x000eea0000002500 */
[----:B------:R-:W4:Y:S08]  /*0060*/  LDC.64 R16, c[0x0][0x228] ;  /* 0x00008a00ff107b82 */ /* 0x000f300000000a00 */
[----:B------:R-:W5:Y:S01]  /*0070*/  LDC.64 R12, c[0x0][0x220] ;  /* 0x00008800ff0c7b82 */ /* 0x000f620000000a00 */
[----:B-1----:R-:W-:-:S05]  /*0080*/  IMAD.SHL.U32 R0, R0, 0x2, RZ ;  /* 0x0000000200007824 */ /* 0x002fca00078e00ff */
[----:B------:R-:W-:-:S05]  /*0090*/  LOP3.LUT R0, R0, 0x1fe, RZ, 0xc0, !PT ;  /* 0x000001fe00007812 */ /* 0x000fca00078ec0ff */
[----:B---3--:R-:W-:-:S05]  /*00a0*/  IMAD R0, R11, 0x200, R0 ;  /* 0x000002000b007824 */ /* 0x008fca00078e0200 */
[----:B------:R-:W-:-:S04]  /*00b0*/  SHF.R.S32.HI R3, RZ, 0x1f, R0 ;  /* 0x0000001fff037819 */ /* 0x000fc80000011400 */
[----:B------:R-:W-:-:S04]  /*00c0*/  LEA.HI R3, R3, R0, RZ, 0x4 ;  /* 0x0000000003037211 */ /* 0x000fc800078f20ff */
[----:B------:R-:W-:-:S04]  /*00d0*/  SHF.R.S32.HI R2, RZ, 0x4, R3 ;  /* 0x00000004ff027819 */ /* 0x000fc80000011403 */
[----:B------:R-:W-:-:S04]  /*00e0*/  LEA.HI R6, R2, R2, RZ, 0x4 ;  /* 0x0000000202067211 */ /* 0x000fc800078f20ff */
[----:B------:R-:W-:-:S05]  /*00f0*/  LOP3.LUT R7, R6, 0xfffffff0, RZ, 0xc0, !PT ;  /* 0xfffffff006077812 */ /* 0x000fca00078ec0ff */
[----:B------:R-:W-:Y:S01]  /*0100*/  IMAD.IADD R7, R2, 0x1, -R7 ;  /* 0x0000000102077824 */ /* 0x000fe200078e0a07 */
[----:B------:R-:W-:-:S03]  /*0110*/  LOP3.LUT R3, R3, 0xfffffff0, RZ, 0xc0, !PT ;  /* 0xfffffff003037812 */ /* 0x000fc600078ec0ff */
[----:B--2---:R-:W-:-:S04]  /*0120*/  IMAD.WIDE R8, R7, 0x8, R4 ;  /* 0x0000000807087825 */ /* 0x004fc800078e0204 */
[----:B------:R-:W-:Y:S02]  /*0130*/  IMAD.IADD R3, R0, 0x1, -R3 ;  /* 0x0000000100037824 */ /* 0x000fe400078e0a03 */
[----:B------:R-:W2:Y:S02]  /*0140*/  LDG.E.EL.64 R8, desc[UR4][R8.64] ;  /* 0x0000000408087981 */ /* 0x000ea4000c2e1b00 */
[----:B------:R-:W-:-:S06]  /*0150*/  IMAD.WIDE R4, R3, 0x8, R4 ;  /* 0x0000000803047825 */ /* 0x000fcc00078e0204 */
[----:B------:R-:W3:Y:S01]  /*0160*/  LDG.E.EL.128 R4, desc[UR4][R4.64] ;  /* 0x0000000404047981 */ /* 0x000ee2000c2e1d00 */
[----:B------:R-:W-:Y:S02]  /*0170*/  SHF.R.S32.HI R3, RZ, 0x16, R11 ;  /* 0x00000016ff037819 */ /* 0x000fe4000001140b */
[----:B------:R-:W1:Y:S02]  /*0180*/  LDC.64 R10, c[0x0][0x230] ;  /* 0x00008c00ff0a7b82 */ /* 0x000e640000000a00 */
[----:B------:R-:W-:-:S04]  /*0190*/  SGXT R3, R3, 0x1 ;  /* 0x000000010303781a */ /* 0x000fc80000000200 */
[----:B------:R-:W-:-:S04]  /*01a0*/  LEA.HI R3, R3, R0, RZ, 0x8 ;  /* 0x0000000003037211 */ /* 0x000fc800078f40ff */
[----:B------:R-:W-:-:S04]  /*01b0*/  SHF.R.S32.HI R14, RZ, 0x8, R3 ;  /* 0x00000008ff0e7819 */ /* 0x000fc80000011403 */
[----:B------:R-:W-:-:S04]  /*01c0*/  LEA.HI R2, R14, R14, RZ, 0x9 ;  /* 0x0000000e0e027211 */ /* 0x000fc800078f48ff */
[----:B------:R-:W-:-:S05]  /*01d0*/  LOP3.LUT R3, R2, 0xfffffe00, RZ, 0xc0, !PT ;  /* 0xfffffe0002037812 */ /* 0x000fca00078ec0ff */
[----:B------:R-:W-:-:S04]  /*01e0*/  IMAD.IADD R3, R14, 0x1, -R3 ;  /* 0x000000010e037824 */ /* 0x000fc800078e0a03 */
[----:B----4-:R-:W-:-:S05]  /*01f0*/  IMAD.WIDE R16, R3, 0x4, R16 ;  /* 0x0000000403107825 */ /* 0x010fca00078e0210 */
[----:B------:R4:W4:Y:S01]  /*0200*/  LDG.E.EL R2, desc[UR4][R16.64] ;  /* 0x0000000410027981 */ /* 0x000922000c2e1900 */
[----:B-----5:R-:W-:-:S06]  /*0210*/  IMAD.WIDE R12, R3, 0x4, R12 ;  /* 0x00000004030c7825 */ /* 0x020fcc00078e020c */
[----:B------:R-:W5:Y:S01]  /*0220*/  LDG.E.EL R12, desc[UR4][R12.64] ;  /* 0x000000040c0c7981 */ /* 0x000f62000c2e1900 */
[----:B-1----:R-:W-:-:S06]  /*0230*/  IMAD.WIDE R10, R3, 0x4, R10 ;  /* 0x00000004030a7825 */ /* 0x002fcc00078e020a */
[----:B------:R-:W5:Y:S01]  /*0240*/  LDG.E.EL R10, desc[UR4][R10.64] ;  /* 0x000000040a0a7981 */ /* 0x000f62000c2e1900 */
[----:B--2---:R-:W-:-:S04]  /*0250*/  SHF.R.U32.HI R21, RZ, 0x1c, R9 ;  /* 0x0000001cff157819 */ /* 0x004fc80000011609 */
[----:B------:R-:W-:-:S04]  /*0260*/  LOP3.LUT R21, R21, 0x8, RZ, 0xc0, !PT ;  /* 0x0000000815157812 */ /* 0x000fc800078ec0ff */
[----:B------:R-:W-:Y:S02]  /*0270*/  IADD3 R21, P0, R8, R21, RZ ;  /* 0x0000001508157210 */ /* 0x000fe40007f1e0ff */
[----:B---3--:R-:W-:Y:S02]  /*0280*/  SHF.R.U32.HI R20, RZ, 0x1a, R5 ;  /* 0x0000001aff147819 */ /* 0x008fe40000011605 */
[----:B------:R-:W-:Y:S01]  /*0290*/  SHF.R.U32.HI R15, RZ, 0x1a, R7 ;  /* 0x0000001aff0f7819 */ /* 0x000fe20000011607 */
[----:B------:R-:W-:Y:S01]  /*02a0*/  IMAD.X R18, RZ, RZ, R9, P0 ;  /* 0x000000ffff127224 */ /* 0x000fe200000e0609 */
[----:B------:R-:W-:Y:S01]  /*02b0*/  LEA R19, P0, R4, UR6, 0x2 ;  /* 0x0000000604137c11 */ /* 0x000fe2000f8010ff */
[----:B------:R-:W1:Y:S01]  /*02c0*/  LDC.64 R8, c[0x0][0x238] ;  /* 0x00008e00ff087b82 */ /* 0x000e620000000a00 */
[----:B----4-:R-:W-:Y:S01]  /*02d0*/  IMAD.SHL.U32 R17, R21, 0x20, RZ ;  /* 0x0000002015117824 */ /* 0x010fe200078e00ff */
[----:B------:R-:W-:Y:S02]  /*02e0*/  LOP3.LUT R20, R20, 0x20, RZ, 0xc0, !PT ;  /* 0x0000002014147812 */ /* 0x000fe400078ec0ff */
[----:B------:R-:W-:-:S02]  /*02f0*/  LEA R16, P2, R6, UR6, 0x2 ;  /* 0x0000000606107c11 */ /* 0x000fc4000f8410ff */
[----:B------:R-:W-:Y:S02]  /*0300*/  LOP3.LUT R15, R15, 0x20, RZ, 0xc0, !PT ;  /* 0x000000200f0f7812 */ /* 0x000fe400078ec0ff */
[----:B------:R-:W-:Y:S02]  /*0310*/  LEA.HI.X R5, R4, UR7, R5, 0x2, P0 ;  /* 0x0000000704057c11 */ /* 0x000fe400080f1405 */
[----:B------:R-:W-:Y:S02]  /*0320*/  SHF.L.U64.HI R18, R21, 0x5, R18 ;  /* 0x0000000515127819 */ /* 0x000fe40000010212 */
[C---:B------:R-:W-:Y:S02]  /*0330*/  IADD3 R4, P1, P0, R17.reuse, R19, R20 ;  /* 0x0000001311047210 */ /* 0x040fe4000783e014 */
[----:B------:R-:W-:Y:S02]  /*0340*/  LEA.HI.X R7, R6, UR7, R7, 0x2, P2 ;  /* 0x0000000706077c11 */ /* 0x000fe400090f1407 */
[----:B------:R-:W-:Y:S01]  /*0350*/  IADD3 R6, P2, P3, R17, R16, R15 ;  /* 0x0000001011067210 */ /* 0x000fe20007b5e00f */
[----:B------:R-:W-:Y:S01]  /*0360*/  IMAD.SHL.U32 R15, R14, 0x40, RZ ;  /* 0x000000400e0f7824 */ /* 0x000fe200078e00ff */
[----:B------:R-:W-:-:S02]  /*0370*/  IADD3.X R5, R18, R5, RZ, P1, P0 ;  /* 0x0000000512057210 */ /* 0x000fc40000fe04ff */
[----:B------:R-:W-:Y:S01]  /*0380*/  IADD3.X R7, R18, R7, RZ, P2, P3 ;  /* 0x0000000712077210 */ /* 0x000fe200017e64ff */
[----:B------:R-:W-:-:S04]  /*0390*/  IMAD.WIDE R4, R15, 0x4, R4 ;  /* 0x000000040f047825 */ /* 0x000fc800078e0204 */
[----:B------:R-:W-:Y:S02]  /*03a0*/  IMAD.WIDE R6, R15, 0x4, R6 ;  /* 0x000000040f067825 */ /* 0x000fe400078e0206 */
[----:B------:R2:W5:Y:S02]  /*03b0*/  LDG.E.EL R5, desc[UR4][R4.64] ;  /* 0x0000000404057981 */ /* 0x000564000c2e1900 */
[----:B-1----:R-:W-:Y:S02]  /*03c0*/  IMAD.WIDE R8, R3, 0x4, R8 ;  /* 0x0000000403087825 */ /* 0x002fe400078e0208 */
[----:B------:R-:W3:Y:S04]  /*03d0*/  LDG.E.EL R7, desc[UR4][R6.64] ;  /* 0x0000000406077981 */ /* 0x000ee8000c2e1900 */
[----:B------:R-:W4:Y:S01]  /*03e0*/  LDG.E.EL R9, desc[UR4][R8.64] ;  /* 0x0000000408097981 */ /* 0x000f22000c2e1900 */
[----:B------:R-:W-:Y:S01]  /*03f0*/  FADD R14, R2, 9.9999997473787516356e-06 ;  /* 0x3727c5ac020e7421 */ /* 0x000fe20000000000 */
[----:B--2---:R-:W-:Y:S01]  /*0400*/  IMAD.MOV.U32 R4, RZ, RZ, 0x3e800000 ;  /* 0x3e800000ff047424 */ /* 0x004fe200078e00ff */
[----:B------:R-:W1:Y:S02]  /*0410*/  LDC.64 R2, c[0x0][0x240] ;  /* 0x00009000ff027b82 */ /* 0x000e640000000a00 */
[----:B------:R-:W2:Y:S02]  /*0420*/  MUFU.SQRT R15, R14 ;  /* 0x0000000e000f7308 */ /* 0x000ea40000002000 */
[----:B--2---:R-:W-:-:S02]  /*0430*/  FSETP.GT.AND P0, PT, R15, 8.50705917302346158658e+37, PT ;  /* 0x7e8000000f00780b */ /* 0x004fc40003f04000 */
[----:B------:R-:W-:-:S11]  /*0440*/  FSETP.GEU.AND P1, PT, R15, 1.175494350822287508e-38, PT ;  /* 0x008000000f00780b */ /* 0x000fd60003f2e000 */
[----:B------:R-:W-:-:S04]  /*0450*/  @P0 FMUL R15, R15, 0.25 ;  /* 0x3e8000000f0f0820 */ /* 0x000fc80000400000 */
[----:B------:R-:W-:-:S06]  /*0460*/  @!P1 FMUL R15, R15, 16777216 ;  /* 0x4b8000000f0f9820 */ /* 0x000fcc0000400000 */
[----:B------:R-:W2:Y:S01]  /*0470*/  MUFU.RCP R15, R15 ;  /* 0x0000000f000f7308 */ /* 0x000ea20000001000 */
[----:B------:R-:W-:-:S05]  /*0480*/  FSEL R4, R4, 1, P0 ;  /* 0x3f80000004047808 */ /* 0x000fca0000000000 */
[----:B------:R-:W-:-:S04]  /*0490*/  @!P1 FMUL R4, R4, 16777216 ;  /* 0x4b80000004049820 */ /* 0x000fc80000400000 */
[----:B--2---:R-:W-:Y:S01]  /*04a0*/  FMUL R4, R15, R4 ;  /* 0x000000040f047220 */ /* 0x004fe20000400000 */
[----:B-1----:R-:W-:-:S04]  /*04b0*/  IMAD.WIDE R2, R0, 0x4, R2 ;  /* 0x0000000400027825 */ /* 0x002fc800078e0202 */
[C---:B-----5:R-:W-:Y:S01]  /*04c0*/  FADD R5, -R12.reuse, R5 ;  /* 0x000000050c057221 */ /* 0x060fe20000000100 */
[----:B---3--:R-:W-:-:S03]  /*04d0*/  FADD R7, -R12, R7 ;  /* 0x000000070c077221 */ /* 0x008fc60000000100 */
[-C--:B------:R-:W-:Y:S01]  /*04e0*/  FMUL R5, R5, R4.reuse ;  /* 0x0000000405057220 */ /* 0x080fe20000400000 */
[----:B------:R-:W-:-:S03]  /*04f0*/  FMUL R4, R7, R4 ;  /* 0x0000000407047220 */ /* 0x000fc60000400000 */
[C-C-:B----4-:R-:W-:Y:S01]  /*0500*/  FFMA R5, R10.reuse, R5, R9.reuse ;  /* 0x000000050a057223 */ /* 0x150fe20000000009 */
[----:B------:R-:W-:-:S04]  /*0510*/  FFMA R4, R10, R4, R9 ;  /* 0x000000040a047223 */ /* 0x000fc80000000009 */
[C---:B------:R-:W-:Y:S02]  /*0520*/  FSETP.GEU.AND P0, PT, R5.reuse, RZ, PT ;  /* 0x000000ff0500720b */ /* 0x040fe40003f0e000 */
[C---:B------:R-:W-:Y:S02]  /*0530*/  FSETP.GEU.AND P1, PT, R4.reuse, RZ, PT ;  /* 0x000000ff0400720b */ /* 0x040fe40003f2e000 */
[----:B------:R-:W-:Y:S02]  /*0540*/  FSEL R6, R5, RZ, P0 ;  /* 0x000000ff05067208 */ /* 0x000fe40000000000 */
[----:B------:R-:W-:-:S05]  /*0550*/  FSEL R7, R4, RZ, P1 ;  /* 0x000000ff04077208 */ /* 0x000fca0000800000 */
[----:B------:R-:W-:Y:S01]  /*0560*/  STG.E.64 desc[UR4][R2.64], R6 ;  /* 0x0000000602007986 */ /* 0x000fe2000c101b04 */
[----:B------:R-:W-:Y:S05]  /*0570*/  EXIT ;  /* 0x000000000000794d */ /* 0x000fea0003800000 */
.L_x_0:
[----:B------:R-:W-:-:S00]  /*0580*/  BRA `(.L_x_0) ;  /* 0xfffffffc00fc7947 */ /* 0x000fc0000383ffff */
[----:B------:R-:W-:-:S00]  /*0590*/  NOP ;  /* 0x0000000000007918 */ /* 0x000fc00000000000 */
        /* <DEDUP_REMOVED lines=14> */
.L_x_1:


//--------------------- .nv.global.init           --------------------------
	.section	.nv.global.init,"aw",@progbits
.nv.global.init:
	.type		_$_str,@object
	.size		_$_str,(_$_str_$_2 - _$_str)
_$_str:
        /*0000*/ 	.byte	0x5f, 0x5f, 0x43, 0x55, 0x44, 0x41, 0x5f, 0x46, 0x54, 0x5a, 0x00
	.type		_$_str_$_2,@object
	.size		_$_str_$_2,(.L_1 - _$_str_$_2)
_$_str_$_2:
        /*000b*/ 	.byte	0x5f, 0x5f, 0x43, 0x55, 0x44, 0x41, 0x5f, 0x50, 0x52, 0x45, 0x43, 0x5f, 0x53, 0x51, 0x52, 0x54
        /*001b*/ 	.byte	0x00
.L_1:


//--------------------- .nv.constant0.triton_poi_fused__native_batch_norm_legit_no_training__unsafe_index_relu_15 --------------------------
	.section	.nv.constant0.triton_poi_fused__native_batch_norm_legit_no_training__unsafe_index_relu_15,"a",@progbits
	.sectionflags	@""
	.align	4
.nv.constant0.triton_poi_fused__native_batch_norm_legit_no_training__unsafe_index_relu_15:
	.zero		588
